//
// Generated by NVIDIA NVVM Compiler
//
// Compiler Build ID: CL-36424714
// Cuda compilation tools, release 13.0, V13.0.88
// Based on NVVM 20.0.0
//

.version 9.0
.target sm_100
.address_size 64

	// .globl	_Z8mykernalPdS_S_i

.visible .entry _Z8mykernalPdS_S_i(
	.param .u64 .ptr .align 1 _Z8mykernalPdS_S_i_param_0,
	.param .u64 .ptr .align 1 _Z8mykernalPdS_S_i_param_1,
	.param .u64 .ptr .align 1 _Z8mykernalPdS_S_i_param_2,
	.param .u32 _Z8mykernalPdS_S_i_param_3
)
{
	.reg .pred 	%p<7>;
	.reg .b32 	%r<16>;
	.reg .b64 	%rd<18>;
	.reg .b64 	%fd<12>;

	ld.param.u64 	%rd5, [_Z8mykernalPdS_S_i_param_0];
	ld.param.u64 	%rd4, [_Z8mykernalPdS_S_i_param_1];
	ld.param.u64 	%rd6, [_Z8mykernalPdS_S_i_param_2];
	ld.param.u32 	%r8, [_Z8mykernalPdS_S_i_param_3];
	cvta.to.global.u64 	%rd7, %rd6;
	cvta.to.global.u64 	%rd1, %rd5;
	mov.u32 	%r1, %tid.x;
	setp.gt.s32 	%p1, %r8, 0;
	mul.wide.u32 	%rd8, %r1, 8;
	add.s64 	%rd2, %rd7, %rd8;
	@%p1 bra 	$L__BB0_2;
	ld.global.f64 	%fd11, [%rd2];
	bra.uni 	$L__BB0_5;
$L__BB0_2:
	add.s32 	%r2, %r8, -1;
	mul.lo.s32 	%r3, %r8, %r1;
	ld.global.f64 	%fd11, [%rd2];
	cvta.to.global.u64 	%rd3, %rd4;
	mov.b32 	%r14, 0;
	mov.u32 	%r15, %r14;
$L__BB0_3:
	setp.eq.s32 	%p2, %r15, %r1;
	setp.eq.s32 	%p3, %r15, %r2;
	and.pred  	%p4, %p2, %p3;
	@%p4 bra 	$L__BB0_5;
	setp.eq.s32 	%p5, %r15, %r1;
	selp.u32 	%r10, 1, 0, %p5;
	add.s32 	%r11, %r14, %r10;
	add.s32 	%r12, %r15, %r3;
	mul.wide.u32 	%rd9, %r12, 8;
	add.s64 	%rd10, %rd1, %rd9;
	ld.global.f64 	%fd6, [%rd10];
	mul.wide.s32 	%rd11, %r11, 8;
	add.s64 	%rd12, %rd3, %rd11;
	ld.global.f64 	%fd7, [%rd12];
	fma.rn.f64 	%fd11, %fd6, %fd7, %fd11;
	st.global.f64 	[%rd2], %fd11;
	add.s32 	%r15, %r15, 1;
	add.s32 	%r14, %r11, 1;
	setp.lt.s32 	%p6, %r14, %r8;
	@%p6 bra 	$L__BB0_3;
$L__BB0_5:
	mul.lo.s32 	%r13, %r8, %r1;
	cvt.s64.s32 	%rd13, %r13;
	cvt.s64.s32 	%rd14, %r8;
	add.s64 	%rd15, %rd13, %rd14;
	shl.b64 	%rd16, %rd15, 3;
	add.s64 	%rd17, %rd1, %rd16;
	ld.global.f64 	%fd8, [%rd17+-8];
	add.f64 	%fd9, %fd8, %fd11;
	st.global.f64 	[%rd2], %fd9;
	ret;

}
	// .globl	_Z9mykernal2PdS_S_
.visible .entry _Z9mykernal2PdS_S_(
	.param .u64 .ptr .align 1 _Z9mykernal2PdS_S__param_0,
	.param .u64 .ptr .align 1 _Z9mykernal2PdS_S__param_1,
	.param .u64 .ptr .align 1 _Z9mykernal2PdS_S__param_2
)
{
	.reg .b32 	%r<2>;
	.reg .b64 	%rd<12>;
	.reg .b64 	%fd<3>;

	ld.param.u64 	%rd1, [_Z9mykernal2PdS_S__param_0];
	ld.param.u64 	%rd2, [_Z9mykernal2PdS_S__param_1];
	ld.param.u64 	%rd3, [_Z9mykernal2PdS_S__param_2];
	cvta.to.global.u64 	%rd4, %rd2;
	cvta.to.global.u64 	%rd5, %rd3;
	cvta.to.global.u64 	%rd6, %rd1;
	mov.u32 	%r1, %tid.x;
	mul.wide.u32 	%rd7, %r1, 8;
	add.s64 	%rd8, %rd6, %rd7;
	ld.global.f64 	%fd1, [%rd8];
	add.s64 	%rd9, %rd5, %rd7;
	st.global.f64 	[%rd9], %fd1;
	add.s64 	%rd10, %rd4, %rd7;
	ld.global.f64 	%fd2, [%rd10];
	st.global.f64 	[%rd8], %fd2;
	mov.b64 	%rd11, 0;
	st.global.u64 	[%rd10], %rd11;
	ret;

}


// ===== COMPILED SASS (sm_100) =====

	.target	sm_100

	.elftype	@"ET_EXEC"


//--------------------- .note.nv.tkinfo           --------------------------
	.section	.note.nv.tkinfo,"",@"SHT_NOTE"
	.sectionflags	@"SHF_NOTE_NV_TKINFO"
	.tkinfo
        /*0018*/ 	.word	0x00000002
        /*0030*/ 	.string	""
        /*0030*/ 	.string	"ptxas"
        /*0030*/ 	.string	"Cuda compilation tools, release 13.0, V13.0.88"
        /*0030*/ 	.string	"Build cuda_13.0.r13.0/compiler.36424714_0"
        /*0030*/ 	.string	"-arch sm_100 -m 64 "



//--------------------- .note.nv.cuinfo           --------------------------
	.section	.note.nv.cuinfo,"",@"SHT_NOTE"
	.sectionflags	@"SHF_NOTE_NV_CUINFO"
        /*0018*/ 	.short	0x0002
        /*001a*/ 	.short	0x0064
        /*001c*/ 	.short	0x0082
	.zero		2


//--------------------- .nv.info                  --------------------------
	.section	.nv.info,"",@"SHT_CUDA_INFO"
	.align	4


	//----- nvinfo : EIATTR_REGCOUNT
	.align		4
        /*0000*/ 	.byte	0x04, 0x2f
        /*0002*/ 	.short	(.L_1 - .L_0)
	.align		4
.L_0:
        /*0004*/ 	.word	index@(_Z8mykernalPdS_S_i)
        /*0008*/ 	.word	0x00000014


	//----- nvinfo : EIATTR_FRAME_SIZE
	.align		4
.L_1:
        /*000c*/ 	.byte	0x04, 0x11
        /*000e*/ 	.short	(.L_3 - .L_2)
	.align		4
.L_2:
        /*0010*/ 	.word	index@(_Z8mykernalPdS_S_i)
        /*0014*/ 	.word	0x00000000


	//----- nvinfo : EIATTR_REGCOUNT
	.align		4
.L_3:
        /*0018*/ 	.byte	0x04, 0x2f
        /*001a*/ 	.short	(.L_5 - .L_4)
	.align		4
.L_4:
        /*001c*/ 	.word	index@(_Z9mykernal2PdS_S_)
        /*0020*/ 	.word	0x0000000e


	//----- nvinfo : EIATTR_FRAME_SIZE
	.align		4
.L_5:
        /*0024*/ 	.byte	0x04, 0x11
        /*0026*/ 	.short	(.L_7 - .L_6)
	.align		4
.L_6:
        /*0028*/ 	.word	index@(_Z9mykernal2PdS_S_)
        /*002c*/ 	.word	0x00000000


	//----- nvinfo : EIATTR_MIN_STACK_SIZE
	.align		4
.L_7:
        /*0030*/ 	.byte	0x04, 0x12
        /*0032*/ 	.short	(.L_9 - .L_8)
	.align		4
.L_8:
        /*0034*/ 	.word	index@(_Z9mykernal2PdS_S_)
        /*0038*/ 	.word	0x00000000


	//----- nvinfo : EIATTR_MIN_STACK_SIZE
	.align		4
.L_9:
        /*003c*/ 	.byte	0x04, 0x12
        /*003e*/ 	.short	(.L_11 - .L_10)
	.align		4
.L_10:
        /*0040*/ 	.word	index@(_Z8mykernalPdS_S_i)
        /*0044*/ 	.word	0x00000000
.L_11:


//--------------------- .nv.compat                --------------------------
	.section	.nv.compat,"",@"SHT_CUDA_COMPAT_INFO"
	.align	4
        /*0000*/ 	.byte	0x02, 0x09, 0x00, 0x00, 0x02, 0x02, 0x01, 0x00, 0x02, 0x05, 0x05, 0x00, 0x03, 0x07, 0x01, 0x01
        /*0010*/ 	.byte	0x02, 0x03, 0x00, 0x00, 0x02, 0x06, 0x01, 0x00, 0x04, 0x0b, 0x08, 0x00, 0x01, 0x00, 0x00, 0x00
        /*0020*/ 	.byte	0x00, 0x00, 0x00, 0x00


//--------------------- .nv.info._Z9mykernal2PdS_S_ --------------------------
	.section	.nv.info._Z9mykernal2PdS_S_,"",@"SHT_CUDA_INFO"
	.sectionflags	@""
	.align	4


	//----- nvinfo : EIATTR_CUDA_API_VERSION
	.align		4
        /*0000*/ 	.byte	0x04, 0x37
        /*0002*/ 	.short	(.L_13 - .L_12)
.L_12:
        /*0004*/ 	.word	0x00000082


	//----- nvinfo : EIATTR_KPARAM_INFO
	.align		4
.L_13:
        /*0008*/ 	.byte	0x04, 0x17
        /*000a*/ 	.short	(.L_15 - .L_14)
.L_14:
        /*000c*/ 	.word	0x00000000
        /*0010*/ 	.short	0x0002
        /*0012*/ 	.short	0x0010
        /*0014*/ 	.byte	0x00, 0xf5, 0x21, 0x00


	//----- nvinfo : EIATTR_KPARAM_INFO
	.align		4
.L_15:
        /*0018*/ 	.byte	0x04, 0x17
        /*001a*/ 	.short	(.L_17 - .L_16)
.L_16:
        /*001c*/ 	.word	0x00000000
        /*0020*/ 	.short	0x0001
        /*0022*/ 	.short	0x0008
        /*0024*/ 	.byte	0x00, 0xf5, 0x21, 0x00


	//----- nvinfo : EIATTR_KPARAM_INFO
	.align		4
.L_17:
        /*0028*/ 	.byte	0x04, 0x17
        /*002a*/ 	.short	(.L_19 - .L_18)
.L_18:
        /*002c*/ 	.word	0x00000000
        /*0030*/ 	.short	0x0000
        /*0032*/ 	.short	0x0000
        /*0034*/ 	.byte	0x00, 0xf5, 0x21, 0x00


	//----- nvinfo : EIATTR_SPARSE_MMA_MASK
	.align		4
.L_19:
        /*0038*/ 	.byte	0x03, 0x50
        /*003a*/ 	.short	0x0000


	//----- nvinfo : EIATTR_MAXREG_COUNT
	.align		4
        /*003c*/ 	.byte	0x03, 0x1b
        /*003e*/ 	.short	0x00ff


	//----- nvinfo : EIATTR_MERCURY_ISA_VERSION
	.align		4
        /*0040*/ 	.byte	0x03, 0x5f
        /*0042*/ 	.short	0x0101


	//----- nvinfo : EIATTR_VRC_CTA_INIT_COUNT
	.align		4
        /*0044*/ 	.byte	0x02, 0x4a
	.zero		1
	.zero		1


	//----- nvinfo : EIATTR_EXIT_INSTR_OFFSETS
	.align		4
        /*0048*/ 	.byte	0x04, 0x1c
        /*004a*/ 	.short	(.L_21 - .L_20)


	//   ....[0]....
.L_20:
        /*004c*/ 	.word	0x000000e0


	//----- nvinfo : EIATTR_CBANK_PARAM_SIZE
	.align		4
.L_21:
        /*0050*/ 	.byte	0x03, 0x19
        /*0052*/ 	.short	0x0018


	//----- nvinfo : EIATTR_PARAM_CBANK
	.align		4
        /*0054*/ 	.byte	0x04, 0x0a
        /*0056*/ 	.short	(.L_23 - .L_22)
	.align		4
.L_22:
        /*0058*/ 	.word	index@(.nv.constant0._Z9mykernal2PdS_S_)
        /*005c*/ 	.short	0x0380
        /*005e*/ 	.short	0x0018


	//----- nvinfo : EIATTR_SW_WAR
	.align		4
.L_23:
        /*0060*/ 	.byte	0x04, 0x36
        /*0062*/ 	.short	(.L_25 - .L_24)
.L_24:
        /*0064*/ 	.word	0x00000008
.L_25:


//--------------------- .nv.info._Z8mykernalPdS_S_i --------------------------
	.section	.nv.info._Z8mykernalPdS_S_i,"",@"SHT_CUDA_INFO"
	.sectionflags	@""
	.align	4


	//----- nvinfo : EIATTR_CUDA_API_VERSION
	.align		4
        /*0000*/ 	.byte	0x04, 0x37
        /*0002*/ 	.short	(.L_27 - .L_26)
.L_26:
        /*0004*/ 	.word	0x00000082


	//----- nvinfo : EIATTR_KPARAM_INFO
	.align		4
.L_27:
        /*0008*/ 	.byte	0x04, 0x17
        /*000a*/ 	.short	(.L_29 - .L_28)
.L_28:
        /*000c*/ 	.word	0x00000000
        /*0010*/ 	.short	0x0003
        /*0012*/ 	.short	0x0018
        /*0014*/ 	.byte	0x00, 0xf0, 0x11, 0x00


	//----- nvinfo : EIATTR_KPARAM_INFO
	.align		4
.L_29:
        /*0018*/ 	.byte	0x04, 0x17
        /*001a*/ 	.short	(.L_31 - .L_30)
.L_30:
        /*001c*/ 	.word	0x00000000
        /*0020*/ 	.short	0x0002
        /*0022*/ 	.short	0x0010
        /*0024*/ 	.byte	0x00, 0xf5, 0x21, 0x00


	//----- nvinfo : EIATTR_KPARAM_INFO
	.align		4
.L_31:
        /*0028*/ 	.byte	0x04, 0x17
        /*002a*/ 	.short	(.L_33 - .L_32)
.L_32:
        /*002c*/ 	.word	0x00000000
        /*0030*/ 	.short	0x0001
        /*0032*/ 	.short	0x0008
        /*0034*/ 	.byte	0x00, 0xf5, 0x21, 0x00


	//----- nvinfo : EIATTR_KPARAM_INFO
	.align		4
.L_33:
        /*0038*/ 	.byte	0x04, 0x17
        /*003a*/ 	.short	(.L_35 - .L_34)
.L_34:
        /*003c*/ 	.word	0x00000000
        /*0040*/ 	.short	0x0000
        /*0042*/ 	.short	0x0000
        /*0044*/ 	.byte	0x00, 0xf5, 0x21, 0x00


	//----- nvinfo : EIATTR_SPARSE_MMA_MASK
	.align		4
.L_35:
        /*0048*/ 	.byte	0x03, 0x50
        /*004a*/ 	.short	0x0000


	//----- nvinfo : EIATTR_MAXREG_COUNT
	.align		4
        /*004c*/ 	.byte	0x03, 0x1b
        /*004e*/ 	.short	0x00ff


	//----- nvinfo : EIATTR_MERCURY_ISA_VERSION
	.align		4
        /*0050*/ 	.byte	0x03, 0x5f
        /*0052*/ 	.short	0x0101


	//----- nvinfo : EIATTR_VRC_CTA_INIT_COUNT
	.align		4
        /*0054*/ 	.byte	0x02, 0x4a
	.zero		1
	.zero		1


	//----- nvinfo : EIATTR_EXIT_INSTR_OFFSETS
	.align		4
        /*0058*/ 	.byte	0x04, 0x1c
        /*005a*/ 	.short	(.L_37 - .L_36)


	//   ....[0]....
.L_36:
        /*005c*/ 	.word	0x000002f0


	//----- nvinfo : EIATTR_CRS_STACK_SIZE
	.align		4
.L_37:
        /*0060*/ 	.byte	0x04, 0x1e
        /*0062*/ 	.short	(.L_39 - .L_38)
.L_38:
        /*0064*/ 	.word	0x00000000


	//----- nvinfo : EIATTR_CBANK_PARAM_SIZE
	.align		4
.L_39:
        /*0068*/ 	.byte	0x03, 0x19
        /*006a*/ 	.short	0x001c


	//----- nvinfo : EIATTR_PARAM_CBANK
	.align		4
        /*006c*/ 	.byte	0x04, 0x0a
        /*006e*/ 	.short	(.L_41 - .L_40)
	.align		4
.L_40:
        /*0070*/ 	.word	index@(.nv.constant0._Z8mykernalPdS_S_i)
        /*0074*/ 	.short	0x0380
        /*0076*/ 	.short	0x001c


	//----- nvinfo : EIATTR_SW_WAR
	.align		4
.L_41:
        /*0078*/ 	.byte	0x04, 0x36
        /*007a*/ 	.short	(.L_43 - .L_42)
.L_42:
        /*007c*/ 	.word	0x00000008
.L_43:


//--------------------- .nv.callgraph             --------------------------
	.section	.nv.callgraph,"",@"SHT_CUDA_CALLGRAPH"
	.align	4
	.sectionentsize	8
	.align		4
        /*0000*/ 	.word	0x00000000
	.align		4
        /*0004*/ 	.word	0xffffffff
	.align		4
        /*0008*/ 	.word	0x00000000
	.align		4
        /*000c*/ 	.word	0xfffffffe
	.align		4
        /*0010*/ 	.word	0x00000000
	.align		4
        /*0014*/ 	.word	0xfffffffd
	.align		4
        /*0018*/ 	.word	0x00000000
	.align		4
        /*001c*/ 	.word	0xfffffffc


//--------------------- .text._Z9mykernal2PdS_S_  --------------------------
	.section	.text._Z9mykernal2PdS_S_,"ax",@progbits
	.align	128
        .global         _Z9mykernal2PdS_S_
        .type           _Z9mykernal2PdS_S_,@function
        .size           _Z9mykernal2PdS_S_,(.L_x_6 - _Z9mykernal2PdS_S_)
        .other          _Z9mykernal2PdS_S_,@"STO_CUDA_ENTRY STV_DEFAULT"
_Z9mykernal2PdS_S_:
.text._Z9mykernal2PdS_S_:
[----:B------:R-:W-:Y:S01]  /*0000*/  LDC R1, c[0x0][0x37c] ;  /* 0x0000df00ff017b82 */ /* 0x000fe20000000800 */
[----:B------:R-:W0:Y:S07]  /*0010*/  S2R R11, SR_TID.X ;  /* 0x00000000000b7919 */ /* 0x000e2e0000002100 */
[----:B------:R-:W0:Y:S01]  /*0020*/  LDC.64 R2, c[0x0][0x380] ;  /* 0x0000e000ff027b82 */ /* 0x000e220000000a00 */
[----:B------:R-:W1:Y:S07]  /*0030*/  LDCU.64 UR4, c[0x0][0x358] ;  /* 0x00006b00ff0477ac */ /* 0x000e6e0008000a00 */
[----:B------:R-:W2:Y:S08]  /*0040*/  LDC.64 R6, c[0x0][0x390] ;  /* 0x0000e400ff067b82 */ /* 0x000eb00000000a00 */
[----:B------:R-:W3:Y:S01]  /*0050*/  LDC.64 R8, c[0x0][0x388] ;  /* 0x0000e200ff087b82 */ /* 0x000ee20000000a00 */
[----:B0-----:R-:W-:-:S05]  /*0060*/  IMAD.WIDE.U32 R2, R11, 0x8, R2 ;  /* 0x000000080b027825 */ /* 0x001fca00078e0002 */
[----:B-1----:R-:W4:Y:S01]  /*0070*/  LDG.E.64 R4, desc[UR4][R2.64] ;  /* 0x0000000402047981 */ /* 0x002f22000c1e1b00 */
[----:B--2---:R-:W-:-:S04]  /*0080*/  IMAD.WIDE.U32 R6, R11, 0x8, R6 ;  /* 0x000000080b067825 */ /* 0x004fc800078e0006 */
[----:B---3--:R-:W-:Y:S01]  /*0090*/  IMAD.WIDE.U32 R8, R11, 0x8, R8 ;  /* 0x000000080b087825 */ /* 0x008fe200078e0008 */
[----:B----4-:R-:W-:Y:S04]  /*00a0*/  STG.E.64 desc[UR4][R6.64], R4 ;  /* 0x0000000406007986 */ /* 0x010fe8000c101b04 */
[----:B------:R-:W2:Y:S04]  /*00b0*/  LDG.E.64 R10, desc[UR4][R8.64] ;  /* 0x00000004080a7981 */ /* 0x000ea8000c1e1b00 */
[----:B--2---:R-:W-:Y:S04]  /*00c0*/  STG.E.64 desc[UR4][R2.64], R10 ;  /* 0x0000000a02007986 */ /* 0x004fe8000c101b04 */
[----:B------:R-:W-:Y:S01]  /*00d0*/  STG.E.64 desc[UR4][R8.64], RZ ;  /* 0x000000ff08007986 */ /* 0x000fe2000c101b04 */
[----:B------:R-:W-:Y:S05]  /*00e0*/  EXIT ;  /* 0x000000000000794d */ /* 0x000fea0003800000 */
.L_x_0:
[----:B------:R-:W-:-:S00]  /*00f0*/  BRA `(.L_x_0) ;  /* 0xfffffffc00fc7947 */ /* 0x000fc0000383ffff */
[----:B------:R-:W-:-:S00]  /*0100*/  NOP ;  /* 0x0000000000007918 */ /* 0x000fc00000000000 */
[----:B------:R-:W-:-:S00]  /*0110*/  NOP ;  /* 0x0000000000007918 */ /* 0x000fc00000000000 */
[----:B------:R-:W-:-:S00]  /*0120*/  NOP ;  /* 0x0000000000007918 */ /* 0x000fc00000000000 */
[----:B------:R-:W-:-:S00]  /*0130*/  NOP ;  /* 0x0000000000007918 */ /* 0x000fc00000000000 */
[----:B------:R-:W-:-:S00]  /*0140*/  NOP ;  /* 0x0000000000007918 */ /* 0x000fc00000000000 */
[----:B------:R-:W-:-:S00]  /*0150*/  NOP ;  /* 0x0000000000007918 */ /* 0x000fc00000000000 */
[----:B------:R-:W-:-:S00]  /*0160*/  NOP ;  /* 0x0000000000007918 */ /* 0x000fc00000000000 */
[----:B------:R-:W-:-:S00]  /*0170*/  NOP ;  /* 0x0000000000007918 */ /* 0x000fc00000000000 */
.L_x_6:


//--------------------- .text._Z8mykernalPdS_S_i  --------------------------
	.section	.text._Z8mykernalPdS_S_i,"ax",@progbits
	.align	128
        .global         _Z8mykernalPdS_S_i
        .type           _Z8mykernalPdS_S_i,@function
        .size           _Z8mykernalPdS_S_i,(.L_x_7 - _Z8mykernalPdS_S_i)
        .other          _Z8mykernalPdS_S_i,@"STO_CUDA_ENTRY STV_DEFAULT"
_Z8mykernalPdS_S_i:
.text._Z8mykernalPdS_S_i:
[----:B------:R-:W-:Y:S01]  /*0000*/  LDC R1, c[0x0][0x37c] ;  /* 0x0000df00ff017b82 */ /* 0x000fe20000000800 */
[----:B------:R-:W0:Y:S01]  /*0010*/  S2R R17, SR_TID.X ;  /* 0x0000000000117919 */ /* 0x000e220000002100 */
[----:B------:R-:W1:Y:S06]  /*0020*/  LDCU UR4, c[0x0][0x398] ;  /* 0x00007300ff0477ac */ /* 0x000e6c0008000800 */
[----:B------:R-:W0:Y:S01]  /*0030*/  LDC.64 R2, c[0x0][0x390] ;  /* 0x0000e400ff027b82 */ /* 0x000e220000000a00 */
[----:B------:R-:W2:Y:S01]  /*0040*/  LDCU.64 UR6, c[0x0][0x358] ;  /* 0x00006b00ff0677ac */ /* 0x000ea20008000a00 */
[----:B-1----:R-:W-:Y:S01]  /*0050*/  UISETP.GT.AND UP0, UPT, UR4, URZ, UPT ;  /* 0x000000ff0400728c */ /* 0x002fe2000bf04270 */
[----:B0-----:R-:W-:-:S08]  /*0060*/  IMAD.WIDE.U32 R2, R17, 0x8, R2 ;  /* 0x0000000811027825 */ /* 0x001fd000078e0002 */
[----:B--2---:R-:W-:Y:S05]  /*0070*/  BRA.U UP0, `(.L_x_1) ;  /* 0x0000000100087547 */ /* 0x004fea000b800000 */
[----:B------:R2:W5:Y:S01]  /*0080*/  LDG.E.64 R4, desc[UR6][R2.64] ;  /* 0x0000000602047981 */ /* 0x000562000c1e1b00 */
[----:B------:R-:W-:Y:S05]  /*0090*/  BRA `(.L_x_2) ;  /* 0x0000000000687947 */ /* 0x000fea0003800000 */
.L_x_1:
[----:B------:R0:W5:Y:S01]  /*00a0*/  LDG.E.64 R4, desc[UR6][R2.64] ;  /* 0x0000000602047981 */ /* 0x000162000c1e1b00 */
[----:B------:R-:W1:Y:S01]  /*00b0*/  LDC.64 R10, c[0x0][0x380] ;  /* 0x0000e000ff0a7b82 */ /* 0x000e620000000a00 */
[----:B------:R-:W-:Y:S01]  /*00c0*/  BSSY.RECONVERGENT B0, `(.L_x_2) ;  /* 0x0000017000007945 */ /* 0x000fe20003800200 */
[----:B------:R-:W-:Y:S01]  /*00d0*/  IMAD.MOV.U32 R0, RZ, RZ, RZ ;  /* 0x000000ffff007224 */ /* 0x000fe200078e00ff */
[----:B------:R-:W2:Y:S01]  /*00e0*/  LDCU UR10, c[0x0][0x398] ;  /* 0x00007300ff0a77ac */ /* 0x000ea20008000800 */
[----:B------:R-:W-:Y:S01]  /*00f0*/  IMAD.MOV.U32 R14, RZ, RZ, RZ ;  /* 0x000000ffff0e7224 */ /* 0x000fe200078e00ff */
[----:B------:R-:W-:-:S03]  /*0100*/  UIADD3 UR4, UPT, UPT, UR4, -0x1, URZ ;  /* 0xffffffff04047890 */ /* 0x000fc6000fffe0ff */
[----:B------:R-:W3:Y:S09]  /*0110*/  LDC.64 R12, c[0x0][0x388] ;  /* 0x0000e200ff0c7b82 */ /* 0x000ef20000000a00 */
.L_x_4:
[C---:B------:R-:W-:Y:S02]  /*0120*/  ISETP.NE.AND P0, PT, R14.reuse, UR4, PT ;  /* 0x000000040e007c0c */ /* 0x040fe4000bf05270 */
[----:B------:R-:W-:-:S13]  /*0130*/  ISETP.EQ.AND P1, PT, R14, R17, PT ;  /* 0x000000110e00720c */ /* 0x000fda0003f22270 */
[----:B----4-:R-:W-:Y:S05]  /*0140*/  @!P0 BRA P1, `(.L_x_3) ;  /* 0x0000000000388947 */ /* 0x010fea0000800000 */
[----:B------:R-:W-:Y:S01]  /*0150*/  ISETP.NE.AND P0, PT, R14, R17, PT ;  /* 0x000000110e00720c */ /* 0x000fe20003f05270 */
[----:B--2---:R-:W-:Y:S01]  /*0160*/  IMAD R7, R17, UR10, R14 ;  /* 0x0000000a11077c24 */ /* 0x004fe2000f8e020e */
[----:B------:R-:W-:-:S03]  /*0170*/  IADD3 R15, PT, PT, R0, 0x1, RZ ;  /* 0x00000001000f7810 */ /* 0x000fc60007ffe0ff */
[----:B-1----:R-:W-:-:S06]  /*0180*/  IMAD.WIDE.U32 R6, R7, 0x8, R10 ;  /* 0x0000000807067825 */ /* 0x002fcc00078e000a */
[----:B------:R-:W2:Y:S02]  /*0190*/  LDG.E.64 R6, desc[UR6][R6.64] ;  /* 0x0000000606067981 */ /* 0x000ea4000c1e1b00 */
[----:B------:R-:W-:-:S04]  /*01a0*/  @P0 IMAD.MOV R15, RZ, RZ, R0 ;  /* 0x000000ffff0f0224 */ /* 0x000fc800078e0200 */
[----:B---3--:R-:W-:-:S06]  /*01b0*/  IMAD.WIDE R8, R15, 0x8, R12 ;  /* 0x000000080f087825 */ /* 0x008fcc00078e020c */
[----:B------:R-:W2:Y:S01]  /*01c0*/  LDG.E.64 R8, desc[UR6][R8.64] ;  /* 0x0000000608087981 */ /* 0x000ea2000c1e1b00 */
[----:B------:R-:W-:-:S04]  /*01d0*/  IADD3 R0, PT, PT, R15, 0x1, RZ ;  /* 0x000000010f007810 */ /* 0x000fc80007ffe0ff */
[----:B------:R-:W-:Y:S01]  /*01e0*/  ISETP.GE.AND P0, PT, R0, UR10, PT ;  /* 0x0000000a00007c0c */ /* 0x000fe2000bf06270 */
[----:B------:R-:W-:Y:S01]  /*01f0*/  VIADD R14, R14, 0x1 ;  /* 0x000000010e0e7836 */ /* 0x000fe20000000000 */
[----:B--2--5:R-:W-:-:S07]  /*0200*/  DFMA R4, R6, R8, R4 ;  /* 0x000000080604722b */ /* 0x024fce0000000004 */
[----:B------:R4:W-:Y:S04]  /*0210*/  STG.E.64 desc[UR6][R2.64], R4 ;  /* 0x0000000402007986 */ /* 0x0009e8000c101b06 */
[----:B------:R-:W-:Y:S05]  /*0220*/  @!P0 BRA `(.L_x_4) ;  /* 0xfffffffc00bc8947 */ /* 0x000fea000383ffff */
.L_x_3:
[----:B--2---:R-:W-:Y:S05]  /*0230*/  BSYNC.RECONVERGENT B0 ;  /* 0x0000000000007941 */ /* 0x004fea0003800200 */
.L_x_2:
[----:B------:R-:W0:Y:S01]  /*0240*/  LDCU UR11, c[0x0][0x398] ;  /* 0x00007300ff0b77ac */ /* 0x000e220008000800 */
[----:B------:R-:W1:Y:S01]  /*0250*/  LDCU.64 UR8, c[0x0][0x380] ;  /* 0x00007000ff0877ac */ /* 0x000e620008000a00 */
[----:B0-----:R-:W-:Y:S01]  /*0260*/  IMAD R0, R17, UR11, RZ ;  /* 0x0000000b11007c24 */ /* 0x001fe2000f8e02ff */
[----:B------:R-:W-:-:S04]  /*0270*/  USHF.R.S32.HI UR5, URZ, 0x1f, UR11 ;  /* 0x0000001fff057899 */ /* 0x000fc8000801140b */
[----:B------:R-:W-:-:S04]  /*0280*/  IADD3 R6, P0, PT, R0, UR11, RZ ;  /* 0x0000000b00067c10 */ /* 0x000fc8000ff1e0ff */
[----:B------:R-:W-:Y:S02]  /*0290*/  LEA.HI.X.SX32 R7, R0, UR5, 0x1, P0 ;  /* 0x0000000500077c11 */ /* 0x000fe400080f0eff */
[----:B-1----:R-:W-:-:S04]  /*02a0*/  LEA R8, P0, R6, UR8, 0x3 ;  /* 0x0000000806087c11 */ /* 0x002fc8000f8018ff */
[----:B------:R-:W-:-:S05]  /*02b0*/  LEA.HI.X R9, R6, UR9, R7, 0x3, P0 ;  /* 0x0000000906097c11 */ /* 0x000fca00080f1c07 */
[----:B------:R-:W2:Y:S02]  /*02c0*/  LDG.E.64 R6, desc[UR6][R8.64+-0x8] ;  /* 0xfffff80608067981 */ /* 0x000ea4000c1e1b00 */
[----:B--2--5:R-:W-:-:S07]  /*02d0*/  DADD R6, R6, R4 ;  /* 0x0000000006067229 */ /* 0x024fce0000000004 */
[----:B------:R-:W-:Y:S01]  /*02e0*/  STG.E.64 desc[UR6][R2.64], R6 ;  /* 0x0000000602007986 */ /* 0x000fe2000c101b06 */
[----:B------:R-:W-:Y:S05]  /*02f0*/  EXIT ;  /* 0x000000000000794d */ /* 0x000fea0003800000 */
.L_x_5:
        /* <DEDUP_REMOVED lines=16> */
.L_x_7:


//--------------------- .nv.shared.reserved.0     --------------------------
	.section	.nv.shared.reserved.0,"aw",@nobits
	.weak		__nv_reservedSMEM_offset_0_alias
	.size		__nv_reservedSMEM_offset_0_alias, 0, 64
	.other		__nv_reservedSMEM_offset_0_alias,@"STO_CUDA_RESERVED_SHARED STV_DEFAULT"
__nv_reservedSMEM_offset_0_alias:
	.zero		0
	.zero		64


//--------------------- .nv.constant0._Z9mykernal2PdS_S_ --------------------------
	.section	.nv.constant0._Z9mykernal2PdS_S_,"a",@progbits
	.sectionflags	@""
	.align	4
.nv.constant0._Z9mykernal2PdS_S_:
	.zero		920


//--------------------- .nv.constant0._Z8mykernalPdS_S_i --------------------------
	.section	.nv.constant0._Z8mykernalPdS_S_i,"a",@progbits
	.sectionflags	@""
	.align	4
.nv.constant0._Z8mykernalPdS_S_i:
	.zero		924


//--------------------- SYMBOLS --------------------------

	.type		.nv.reservedSmem.offset0,@object
	.size		.nv.reservedSmem.offset0,0x4
